//
// Generated by NVIDIA NVVM Compiler
//
// Compiler Build ID: CL-36424714
// Cuda compilation tools, release 13.0, V13.0.88
// Based on NVVM 20.0.0
//

.version 9.0
.target sm_100
.address_size 64

	// .globl	_Z10LA_forwardPfS_S_S_S_
// _ZZ10LA_forwardPfS_S_S_S_E2qt has been demoted
// _ZZ10LA_forwardPfS_S_S_S_E2kt has been demoted
// _ZZ10LA_forwardPfS_S_S_S_E2vt has been demoted
// _ZZ10LA_forwardPfS_S_S_S_E1M has been demoted
// _ZZ10LA_forwardPfS_S_S_S_E4Temp has been demoted

.visible .entry _Z10LA_forwardPfS_S_S_S_(
	.param .u64 .ptr .align 1 _Z10LA_forwardPfS_S_S_S__param_0,
	.param .u64 .ptr .align 1 _Z10LA_forwardPfS_S_S_S__param_1,
	.param .u64 .ptr .align 1 _Z10LA_forwardPfS_S_S_S__param_2,
	.param .u64 .ptr .align 1 _Z10LA_forwardPfS_S_S_S__param_3,
	.param .u64 .ptr .align 1 _Z10LA_forwardPfS_S_S_S__param_4
)
{
	.reg .pred 	%p<14>;
	.reg .b32 	%r<46>;
	.reg .b32 	%f<49>;
	.reg .b64 	%rd<21>;
	// demoted variable
	.shared .align 4 .b8 _ZZ10LA_forwardPfS_S_S_S_E2qt[40];
	// demoted variable
	.shared .align 4 .b8 _ZZ10LA_forwardPfS_S_S_S_E2kt[40];
	// demoted variable
	.shared .align 4 .b8 _ZZ10LA_forwardPfS_S_S_S_E2vt[40];
	// demoted variable
	.shared .align 4 .b8 _ZZ10LA_forwardPfS_S_S_S_E1M[100];
	// demoted variable
	.shared .align 4 .b8 _ZZ10LA_forwardPfS_S_S_S_E4Temp[100];
	ld.param.u64 	%rd1, [_Z10LA_forwardPfS_S_S_S__param_0];
	ld.param.u64 	%rd2, [_Z10LA_forwardPfS_S_S_S__param_1];
	ld.param.u64 	%rd3, [_Z10LA_forwardPfS_S_S_S__param_2];
	ld.param.u64 	%rd4, [_Z10LA_forwardPfS_S_S_S__param_3];
	ld.param.u64 	%rd5, [_Z10LA_forwardPfS_S_S_S__param_4];
	mov.u32 	%r1, %tid.x;
	mov.u32 	%r8, %ntid.x;
	mov.u32 	%r9, %ctaid.x;
	mad.lo.s32 	%r2, %r8, %r9, %r1;
	mov.u32 	%r3, %tid.y;
	mov.u32 	%r10, %ntid.y;
	mov.u32 	%r11, %ctaid.y;
	mad.lo.s32 	%r4, %r10, %r11, %r3;
	setp.gt.u32 	%p2, %r1, %r3;
	mul.lo.s32 	%r5, %r3, 5;
	add.s32 	%r6, %r5, %r1;
	shl.b32 	%r12, %r6, 2;
	mov.u32 	%r13, _ZZ10LA_forwardPfS_S_S_S_E1M;
	add.s32 	%r7, %r13, %r12;
	@%p2 bra 	$L__BB0_2;
	mov.b32 	%r14, 1065353216;
	st.shared.u32 	[%r7], %r14;
	bra.uni 	$L__BB0_3;
$L__BB0_2:
	mov.b32 	%r15, 0;
	st.shared.u32 	[%r7], %r15;
$L__BB0_3:
	setp.lt.u32 	%p3, %r1, 2;
	setp.lt.u32 	%p4, %r3, 5;
	and.pred  	%p5, %p3, %p4;
	setp.lt.s32 	%p6, %r2, 2;
	and.pred  	%p7, %p5, %p6;
	setp.lt.u32 	%p8, %r4, 10;
	and.pred  	%p1, %p7, %p8;
	not.pred 	%p9, %p1;
	@%p9 bra 	$L__BB0_5;
	shl.b32 	%r17, %r4, 1;
	add.s32 	%r18, %r17, %r2;
	cvta.to.global.u64 	%rd6, %rd1;
	mul.wide.s32 	%rd7, %r18, 4;
	add.s64 	%rd8, %rd6, %rd7;
	ld.global.f32 	%f5, [%rd8];
	shl.b32 	%r19, %r3, 1;
	add.s32 	%r20, %r19, %r1;
	shl.b32 	%r21, %r20, 2;
	mov.u32 	%r22, _ZZ10LA_forwardPfS_S_S_S_E2qt;
	add.s32 	%r23, %r22, %r21;
	st.shared.f32 	[%r23], %f5;
	cvta.to.global.u64 	%rd9, %rd2;
	add.s64 	%rd10, %rd9, %rd7;
	ld.global.f32 	%f6, [%rd10];
	mov.u32 	%r24, _ZZ10LA_forwardPfS_S_S_S_E2kt;
	add.s32 	%r25, %r24, %r21;
	st.shared.f32 	[%r25], %f6;
	cvta.to.global.u64 	%rd11, %rd3;
	add.s64 	%rd12, %rd11, %rd7;
	ld.global.f32 	%f7, [%rd12];
	mov.u32 	%r26, _ZZ10LA_forwardPfS_S_S_S_E2vt;
	add.s32 	%r27, %r26, %r21;
	st.shared.f32 	[%r27], %f7;
$L__BB0_5:
	bar.sync 	0;
	mov.f32 	%f47, 0f00000000;
	mov.f32 	%f48, %f47;
	@%p9 bra 	$L__BB0_7;
	cvta.to.global.u64 	%rd13, %rd5;
	shl.b32 	%r28, %r3, 3;
	mov.u32 	%r29, _ZZ10LA_forwardPfS_S_S_S_E2qt;
	add.s32 	%r30, %r29, %r28;
	ld.shared.f32 	%f9, [%r30];
	mov.u32 	%r31, _ZZ10LA_forwardPfS_S_S_S_E2kt;
	add.s32 	%r32, %r31, %r28;
	ld.shared.f32 	%f10, [%r32];
	fma.rn.f32 	%f11, %f9, %f10, 0f00000000;
	ld.shared.f32 	%f12, [%r30+4];
	ld.shared.f32 	%f13, [%r32+4];
	fma.rn.f32 	%f14, %f12, %f13, %f11;
	bar.sync 	0;
	ld.shared.f32 	%f15, [%r7];
	mul.f32 	%f16, %f14, %f15;
	mov.u32 	%r34, _ZZ10LA_forwardPfS_S_S_S_E4Temp;
	add.s32 	%r35, %r34, %r12;
	st.shared.f32 	[%r35], %f16;
	bar.sync 	0;
	shl.b32 	%r36, %r5, 2;
	add.s32 	%r37, %r34, %r36;
	ld.shared.f32 	%f17, [%r37];
	shl.b32 	%r38, %r1, 2;
	mov.u32 	%r39, _ZZ10LA_forwardPfS_S_S_S_E2vt;
	add.s32 	%r40, %r39, %r38;
	ld.shared.f32 	%f18, [%r40];
	fma.rn.f32 	%f19, %f17, %f18, 0f00000000;
	ld.shared.f32 	%f20, [%r37+4];
	ld.shared.f32 	%f21, [%r40+20];
	fma.rn.f32 	%f22, %f20, %f21, %f19;
	ld.shared.f32 	%f23, [%r37+8];
	ld.shared.f32 	%f24, [%r40+40];
	fma.rn.f32 	%f25, %f23, %f24, %f22;
	ld.shared.f32 	%f26, [%r37+12];
	ld.shared.f32 	%f27, [%r40+60];
	fma.rn.f32 	%f28, %f26, %f27, %f25;
	ld.shared.f32 	%f29, [%r37+16];
	ld.shared.f32 	%f30, [%r40+80];
	fma.rn.f32 	%f31, %f29, %f30, %f28;
	bar.sync 	0;
	add.f32 	%f47, %f31, 0f00000000;
	ld.shared.f32 	%f32, [%r30];
	mul.wide.u32 	%rd14, %r1, 4;
	add.s64 	%rd15, %rd13, %rd14;
	ld.global.f32 	%f33, [%rd15];
	fma.rn.f32 	%f34, %f32, %f33, 0f00000000;
	ld.shared.f32 	%f35, [%r30+4];
	ld.global.f32 	%f36, [%rd15+8];
	fma.rn.f32 	%f37, %f35, %f36, %f34;
	bar.sync 	0;
	add.f32 	%f48, %f37, 0f00000000;
	ld.shared.f32 	%f38, [%r32];
	add.s32 	%r41, %r39, %r28;
	ld.shared.f32 	%f39, [%r41];
	fma.rn.f32 	%f40, %f38, %f39, 0f00000000;
	ld.shared.f32 	%f41, [%r32+4];
	ld.shared.f32 	%f42, [%r41+4];
	fma.rn.f32 	%f43, %f41, %f42, %f40;
	bar.sync 	0;
	shl.b32 	%r42, %r4, 1;
	add.s32 	%r43, %r42, %r2;
	mul.wide.s32 	%rd16, %r43, 4;
	add.s64 	%rd17, %rd13, %rd16;
	ld.global.f32 	%f44, [%rd17];
	add.f32 	%f45, %f43, %f44;
	st.global.f32 	[%rd17], %f45;
$L__BB0_7:
	setp.gt.u32 	%p11, %r4, 9;
	setp.gt.s32 	%p12, %r2, 1;
	or.pred  	%p13, %p12, %p11;
	@%p13 bra 	$L__BB0_9;
	add.f32 	%f46, %f47, %f48;
	shl.b32 	%r44, %r4, 1;
	add.s32 	%r45, %r44, %r2;
	cvta.to.global.u64 	%rd18, %rd4;
	mul.wide.s32 	%rd19, %r45, 4;
	add.s64 	%rd20, %rd18, %rd19;
	st.global.f32 	[%rd20], %f46;
$L__BB0_9:
	ret;

}


// ===== COMPILED SASS (sm_100) =====

	.target	sm_100

	.elftype	@"ET_EXEC"


//--------------------- .note.nv.tkinfo           --------------------------
	.section	.note.nv.tkinfo,"",@"SHT_NOTE"
	.sectionflags	@"SHF_NOTE_NV_TKINFO"
	.tkinfo
        /*0018*/ 	.word	0x00000002
        /*0030*/ 	.string	""
        /*0030*/ 	.string	"ptxas"
        /*0030*/ 	.string	"Cuda compilation tools, release 13.0, V13.0.88"
        /*0030*/ 	.string	"Build cuda_13.0.r13.0/compiler.36424714_0"
        /*0030*/ 	.string	"-arch sm_100 -m 64 "



//--------------------- .note.nv.cuinfo           --------------------------
	.section	.note.nv.cuinfo,"",@"SHT_NOTE"
	.sectionflags	@"SHF_NOTE_NV_CUINFO"
        /*0018*/ 	.short	0x0002
        /*001a*/ 	.short	0x0064
        /*001c*/ 	.short	0x0082
	.zero		2


//--------------------- .nv.info                  --------------------------
	.section	.nv.info,"",@"SHT_CUDA_INFO"
	.align	4


	//----- nvinfo : EIATTR_REGCOUNT
	.align		4
        /*0000*/ 	.byte	0x04, 0x2f
        /*0002*/ 	.short	(.L_1 - .L_0)
	.align		4
.L_0:
        /*0004*/ 	.word	index@(_Z10LA_forwardPfS_S_S_S_)
        /*0008*/ 	.word	0x0000001f


	//----- nvinfo : EIATTR_FRAME_SIZE
	.align		4
.L_1:
        /*000c*/ 	.byte	0x04, 0x11
        /*000e*/ 	.short	(.L_3 - .L_2)
	.align		4
.L_2:
        /*0010*/ 	.word	index@(_Z10LA_forwardPfS_S_S_S_)
        /*0014*/ 	.word	0x00000000


	//----- nvinfo : EIATTR_MIN_STACK_SIZE
	.align		4
.L_3:
        /*0018*/ 	.byte	0x04, 0x12
        /*001a*/ 	.short	(.L_5 - .L_4)
	.align		4
.L_4:
        /*001c*/ 	.word	index@(_Z10LA_forwardPfS_S_S_S_)
        /*0020*/ 	.word	0x00000000
.L_5:


//--------------------- .nv.compat                --------------------------
	.section	.nv.compat,"",@"SHT_CUDA_COMPAT_INFO"
	.align	4
        /*0000*/ 	.byte	0x02, 0x09, 0x00, 0x00, 0x02, 0x02, 0x01, 0x00, 0x02, 0x05, 0x05, 0x00, 0x03, 0x07, 0x01, 0x01
        /*0010*/ 	.byte	0x02, 0x03, 0x00, 0x00, 0x02, 0x06, 0x01, 0x00, 0x04, 0x0b, 0x08, 0x00, 0x09, 0x00, 0x00, 0x00
        /*0020*/ 	.byte	0x00, 0x00, 0x00, 0x00


//--------------------- .nv.info._Z10LA_forwardPfS_S_S_S_ --------------------------
	.section	.nv.info._Z10LA_forwardPfS_S_S_S_,"",@"SHT_CUDA_INFO"
	.sectionflags	@""
	.align	4


	//----- nvinfo : EIATTR_CUDA_API_VERSION
	.align		4
        /*0000*/ 	.byte	0x04, 0x37
        /*0002*/ 	.short	(.L_7 - .L_6)
.L_6:
        /*0004*/ 	.word	0x00000082


	//----- nvinfo : EIATTR_KPARAM_INFO
	.align		4
.L_7:
        /*0008*/ 	.byte	0x04, 0x17
        /*000a*/ 	.short	(.L_9 - .L_8)
.L_8:
        /*000c*/ 	.word	0x00000000
        /*0010*/ 	.short	0x0004
        /*0012*/ 	.short	0x0020
        /*0014*/ 	.byte	0x00, 0xf5, 0x21, 0x00


	//----- nvinfo : EIATTR_KPARAM_INFO
	.align		4
.L_9:
        /*0018*/ 	.byte	0x04, 0x17
        /*001a*/ 	.short	(.L_11 - .L_10)
.L_10:
        /*001c*/ 	.word	0x00000000
        /*0020*/ 	.short	0x0003
        /*0022*/ 	.short	0x0018
        /*0024*/ 	.byte	0x00, 0xf5, 0x21, 0x00


	//----- nvinfo : EIATTR_KPARAM_INFO
	.align		4
.L_11:
        /*0028*/ 	.byte	0x04, 0x17
        /*002a*/ 	.short	(.L_13 - .L_12)
.L_12:
        /*002c*/ 	.word	0x00000000
        /*0030*/ 	.short	0x0002
        /*0032*/ 	.short	0x0010
        /*0034*/ 	.byte	0x00, 0xf5, 0x21, 0x00


	//----- nvinfo : EIATTR_KPARAM_INFO
	.align		4
.L_13:
        /*0038*/ 	.byte	0x04, 0x17
        /*003a*/ 	.short	(.L_15 - .L_14)
.L_14:
        /*003c*/ 	.word	0x00000000
        /*0040*/ 	.short	0x0001
        /*0042*/ 	.short	0x0008
        /*0044*/ 	.byte	0x00, 0xf5, 0x21, 0x00


	//----- nvinfo : EIATTR_KPARAM_INFO
	.align		4
.L_15:
        /*0048*/ 	.byte	0x04, 0x17
        /*004a*/ 	.short	(.L_17 - .L_16)
.L_16:
        /*004c*/ 	.word	0x00000000
        /*0050*/ 	.short	0x0000
        /*0052*/ 	.short	0x0000
        /*0054*/ 	.byte	0x00, 0xf5, 0x21, 0x00


	//----- nvinfo : EIATTR_SPARSE_MMA_MASK
	.align		4
.L_17:
        /*0058*/ 	.byte	0x03, 0x50
        /*005a*/ 	.short	0x0000


	//----- nvinfo : EIATTR_MAXREG_COUNT
	.align		4
        /*005c*/ 	.byte	0x03, 0x1b
        /*005e*/ 	.short	0x00ff


	//----- nvinfo : EIATTR_NUM_BARRIERS
	.align		4
        /*0060*/ 	.byte	0x02, 0x4c
        /*0062*/ 	.byte	0x01
	.zero		1


	//----- nvinfo : EIATTR_MERCURY_ISA_VERSION
	.align		4
        /*0064*/ 	.byte	0x03, 0x5f
        /*0066*/ 	.short	0x0101


	//----- nvinfo : EIATTR_VRC_CTA_INIT_COUNT
	.align		4
        /*0068*/ 	.byte	0x02, 0x4a
	.zero		1
	.zero		1


	//----- nvinfo : EIATTR_EXIT_INSTR_OFFSETS
	.align		4
        /*006c*/ 	.byte	0x04, 0x1c
        /*006e*/ 	.short	(.L_19 - .L_18)


	//   ....[0]....
.L_18:
        /*0070*/ 	.word	0x00000720


	//   ....[1]....
        /*0074*/ 	.word	0x00000780


	//----- nvinfo : EIATTR_CRS_STACK_SIZE
	.align		4
.L_19:
        /*0078*/ 	.byte	0x04, 0x1e
        /*007a*/ 	.short	(.L_21 - .L_20)
.L_20:
        /*007c*/ 	.word	0x00000000


	//----- nvinfo : EIATTR_CBANK_PARAM_SIZE
	.align		4
.L_21:
        /*0080*/ 	.byte	0x03, 0x19
        /*0082*/ 	.short	0x0028


	//----- nvinfo : EIATTR_PARAM_CBANK
	.align		4
        /*0084*/ 	.byte	0x04, 0x0a
        /*0086*/ 	.short	(.L_23 - .L_22)
	.align		4
.L_22:
        /*0088*/ 	.word	index@(.nv.constant0._Z10LA_forwardPfS_S_S_S_)
        /*008c*/ 	.short	0x0380
        /*008e*/ 	.short	0x0028


	//----- nvinfo : EIATTR_SW_WAR
	.align		4
.L_23:
        /*0090*/ 	.byte	0x04, 0x36
        /*0092*/ 	.short	(.L_25 - .L_24)
.L_24:
        /*0094*/ 	.word	0x00000008
.L_25:


//--------------------- .nv.callgraph             --------------------------
	.section	.nv.callgraph,"",@"SHT_CUDA_CALLGRAPH"
	.align	4
	.sectionentsize	8
	.align		4
        /*0000*/ 	.word	0x00000000
	.align		4
        /*0004*/ 	.word	0xffffffff
	.align		4
        /*0008*/ 	.word	0x00000000
	.align		4
        /*000c*/ 	.word	0xfffffffe
	.align		4
        /*0010*/ 	.word	0x00000000
	.align		4
        /*0014*/ 	.word	0xfffffffd
	.align		4
        /*0018*/ 	.word	0x00000000
	.align		4
        /*001c*/ 	.word	0xfffffffc


//--------------------- .text._Z10LA_forwardPfS_S_S_S_ --------------------------
	.section	.text._Z10LA_forwardPfS_S_S_S_,"ax",@progbits
	.align	128
        .global         _Z10LA_forwardPfS_S_S_S_
        .type           _Z10LA_forwardPfS_S_S_S_,@function
        .size           _Z10LA_forwardPfS_S_S_S_,(.L_x_4 - _Z10LA_forwardPfS_S_S_S_)
        .other          _Z10LA_forwardPfS_S_S_S_,@"STO_CUDA_ENTRY STV_DEFAULT"
_Z10LA_forwardPfS_S_S_S_:
.text._Z10LA_forwardPfS_S_S_S_:
[----:B------:R-:W-:Y:S01]  /*0000*/  LDC R1, c[0x0][0x37c] ;  /* 0x0000df00ff017b82 */ /* 0x000fe20000000800 */
[----:B------:R-:W0:Y:S01]  /*0010*/  S2R R0, SR_TID.Y ;  /* 0x0000000000007919 */ /* 0x000e220000002200 */
[----:B------:R-:W1:Y:S01]  /*0020*/  LDCU UR4, c[0x0][0x360] ;  /* 0x00006c00ff0477ac */ /* 0x000e620008000800 */
[----:B------:R-:W-:Y:S01]  /*0030*/  MOV R8, 0x400 ;  /* 0x0000040000087802 */ /* 0x000fe20000000f00 */
[----:B------:R-:W-:Y:S01]  /*0040*/  BSSY.RECONVERGENT B0, `(.L_x_0) ;  /* 0x0000030000007945 */ /* 0x000fe20003800200 */
[----:B------:R-:W2:Y:S01]  /*0050*/  S2R R11, SR_TID.X ;  /* 0x00000000000b7919 */ /* 0x000ea20000002100 */
[----:B------:R-:W3:Y:S01]  /*0060*/  LDCU UR5, c[0x0][0x364] ;  /* 0x00006c80ff0577ac */ /* 0x000ee20008000800 */
[----:B------:R-:W-:Y:S01]  /*0070*/  IADD3 R2, PT, PT, R8, 0x78, RZ ;  /* 0x0000007808027810 */ /* 0x000fe20007ffe0ff */
[----:B------:R-:W-:Y:S01]  /*0080*/  HFMA2 R4, -RZ, RZ, 0, 0 ;  /* 0x00000000ff047431 */ /* 0x000fe200000001ff */
[----:B------:R-:W4:Y:S01]  /*0090*/  S2R R5, SR_CgaCtaId ;  /* 0x0000000000057919 */ /* 0x000f220000008800 */
[----:B------:R-:W-:Y:S01]  /*00a0*/  MOV R17, RZ ;  /* 0x000000ff00117202 */ /* 0x000fe20000000f00 */
[----:B------:R-:W1:Y:S01]  /*00b0*/  S2R R6, SR_CTAID.X ;  /* 0x0000000000067919 */ /* 0x000e620000002500 */
[----:B------:R-:W3:Y:S01]  /*00c0*/  S2R R7, SR_CTAID.Y ;  /* 0x0000000000077919 */ /* 0x000ee20000002600 */
[----:B0-----:R-:W-:-:S02]  /*00d0*/  ISETP.GE.U32.AND P0, PT, R0, 0x5, PT ;  /* 0x000000050000780c */ /* 0x001fc40003f06070 */
[C---:B--2---:R-:W-:Y:S01]  /*00e0*/  ISETP.GT.U32.AND P2, PT, R11.reuse, R0, PT ;  /* 0x000000000b00720c */ /* 0x044fe20003f44070 */
[--C-:B------:R-:W-:Y:S01]  /*00f0*/  IMAD R9, R0, 0x5, R11.reuse ;  /* 0x0000000500097824 */ /* 0x100fe200078e020b */
[----:B------:R-:W-:Y:S02]  /*0100*/  ISETP.LT.U32.AND P0, PT, R11, 0x2, !P0 ;  /* 0x000000020b00780c */ /* 0x000fe40004701070 */
[----:B----4-:R-:W-:Y:S01]  /*0110*/  LEA R2, R5, R2, 0x18 ;  /* 0x0000000205027211 */ /* 0x010fe200078ec0ff */
[----:B-1----:R-:W-:-:S04]  /*0120*/  IMAD R6, R6, UR4, R11 ;  /* 0x0000000406067c24 */ /* 0x002fc8000f8e020b */
[----:B------:R-:W-:Y:S02]  /*0130*/  IMAD R10, R9, 0x4, R2 ;  /* 0x00000004090a7824 */ /* 0x000fe400078e0202 */
[----:B---3--:R-:W-:Y:S02]  /*0140*/  IMAD R7, R7, UR5, R0 ;  /* 0x0000000507077c24 */ /* 0x008fe4000f8e0200 */
[----:B------:R-:W-:Y:S01]  /*0150*/  @!P2 MOV R3, 0x3f800000 ;  /* 0x3f8000000003a802 */ /* 0x000fe20000000f00 */
[----:B------:R-:W0:Y:S01]  /*0160*/  LDCU.64 UR4, c[0x0][0x358] ;  /* 0x00006b00ff0477ac */ /* 0x000e220008000a00 */
[----:B------:R-:W-:Y:S02]  /*0170*/  ISETP.LT.AND P1, PT, R6, 0x2, P0 ;  /* 0x000000020600780c */ /* 0x000fe40000721270 */
[C---:B------:R-:W-:Y:S01]  /*0180*/  ISETP.GT.U32.AND P0, PT, R7.reuse, 0x9, PT ;  /* 0x000000090700780c */ /* 0x040fe20003f04070 */
[----:B------:R1:W-:Y:S01]  /*0190*/  @!P2 STS [R10], R3 ;  /* 0x000000030a00a388 */ /* 0x0003e20000000800 */
[----:B------:R-:W-:-:S02]  /*01a0*/  ISETP.LT.U32.AND P1, PT, R7, 0xa, P1 ;  /* 0x0000000a0700780c */ /* 0x000fc40000f21070 */
[----:B------:R-:W-:Y:S01]  /*01b0*/  ISETP.GT.OR P0, PT, R6, 0x1, P0 ;  /* 0x000000010600780c */ /* 0x000fe20000704670 */
[----:B------:R1:W-:Y:S10]  /*01c0*/  @P2 STS [R10], RZ ;  /* 0x000000ff0a002388 */ /* 0x0003f40000000800 */
[----:B01----:R-:W-:Y:S05]  /*01d0*/  @!P1 BRA `(.L_x_1) ;  /* 0x0000000000589947 */ /* 0x003fea0003800000 */
[----:B------:R-:W0:Y:S01]  /*01e0*/  LDC.64 R2, c[0x0][0x380] ;  /* 0x0000e000ff027b82 */ /* 0x000e220000000a00 */
[----:B------:R-:W-:-:S07]  /*01f0*/  IMAD R19, R7, 0x2, R6 ;  /* 0x0000000207137824 */ /* 0x000fce00078e0206 */
[----:B------:R-:W1:Y:S08]  /*0200*/  LDC.64 R14, c[0x0][0x388] ;  /* 0x0000e200ff0e7b82 */ /* 0x000e700000000a00 */
[----:B------:R-:W2:Y:S01]  /*0210*/  LDC.64 R12, c[0x0][0x390] ;  /* 0x0000e400ff0c7b82 */ /* 0x000ea20000000a00 */
[----:B0-----:R-:W-:-:S06]  /*0220*/  IMAD.WIDE R2, R19, 0x4, R2 ;  /* 0x0000000413027825 */ /* 0x001fcc00078e0202 */
[----:B------:R-:W3:Y:S01]  /*0230*/  LDG.E R2, desc[UR4][R2.64] ;  /* 0x0000000402027981 */ /* 0x000ee2000c1e1900 */
[----:B-1----:R-:W-:-:S06]  /*0240*/  IMAD.WIDE R14, R19, 0x4, R14 ;  /* 0x00000004130e7825 */ /* 0x002fcc00078e020e */
[----:B------:R-:W4:Y:S01]  /*0250*/  LDG.E R14, desc[UR4][R14.64] ;  /* 0x000000040e0e7981 */ /* 0x000f22000c1e1900 */
[----:B--2---:R-:W-:-:S06]  /*0260*/  IMAD.WIDE R12, R19, 0x4, R12 ;  /* 0x00000004130c7825 */ /* 0x004fcc00078e020c */
[----:B------:R-:W2:Y:S01]  /*0270*/  LDG.E R12, desc[UR4][R12.64] ;  /* 0x000000040c0c7981 */ /* 0x000ea2000c1e1900 */
[C---:B------:R-:W-:Y:S02]  /*0280*/  IADD3 R18, PT, PT, R8.reuse, 0x28, RZ ;  /* 0x0000002808127810 */ /* 0x040fe40007ffe0ff */
[----:B------:R-:W-:Y:S01]  /*0290*/  IADD3 R20, PT, PT, R8, 0x50, RZ ;  /* 0x0000005008147810 */ /* 0x000fe20007ffe0ff */
[----:B------:R-:W-:Y:S01]  /*02a0*/  IMAD R16, R0, 0x2, R11 ;  /* 0x0000000200107824 */ /* 0x000fe200078e020b */
[C---:B------:R-:W-:Y:S02]  /*02b0*/  LEA R19, R5.reuse, R8, 0x18 ;  /* 0x0000000805137211 */ /* 0x040fe400078ec0ff */
[C---:B------:R-:W-:Y:S02]  /*02c0*/  LEA R21, R5.reuse, R18, 0x18 ;  /* 0x0000001205157211 */ /* 0x040fe400078ec0ff */
[----:B------:R-:W-:Y:S02]  /*02d0*/  LEA R23, R5, R20, 0x18 ;  /* 0x0000001405177211 */ /* 0x000fe400078ec0ff */
[----:B------:R-:W-:-:S02]  /*02e0*/  LEA R19, R16, R19, 0x2 ;  /* 0x0000001310137211 */ /* 0x000fc400078e10ff */
[C---:B------:R-:W-:Y:S01]  /*02f0*/  LEA R21, R16.reuse, R21, 0x2 ;  /* 0x0000001510157211 */ /* 0x040fe200078e10ff */
[----:B------:R-:W-:Y:S02]  /*0300*/  IMAD R23, R16, 0x4, R23 ;  /* 0x0000000410177824 */ /* 0x000fe400078e0217 */
[----:B---3--:R0:W-:Y:S04]  /*0310*/  STS [R19], R2 ;  /* 0x0000000213007388 */ /* 0x0081e80000000800 */
[----:B----4-:R0:W-:Y:S04]  /*0320*/  STS [R21], R14 ;  /* 0x0000000e15007388 */ /* 0x0101e80000000800 */
[----:B--2---:R0:W-:Y:S02]  /*0330*/  STS [R23], R12 ;  /* 0x0000000c17007388 */ /* 0x0041e40000000800 */
.L_x_1:
[----:B------:R-:W-:Y:S05]  /*0340*/  BSYNC.RECONVERGENT B0 ;  /* 0x0000000000007941 */ /* 0x000fea0003800200 */
.L_x_0:
[----:B------:R-:W-:Y:S06]  /*0350*/  BAR.SYNC.DEFER_BLOCKING 0x0 ;  /* 0x0000000000007b1d */ /* 0x000fec0000010000 */
[----:B------:R-:W-:Y:S05]  /*0360*/  @!P1 BRA `(.L_x_2) ;  /* 0x0000000000ec9947 */ /* 0x000fea0003800000 */
[----:B0-----:R-:W-:Y:S01]  /*0370*/  IADD3 R2, PT, PT, R8, 0x28, RZ ;  /* 0x0000002808027810 */ /* 0x001fe20007ffe0ff */
[----:B------:R-:W-:Y:S05]  /*0380*/  WARPSYNC.ALL ;  /* 0x0000000000007948 */ /* 0x000fea0003800000 */
[C---:B------:R-:W-:Y:S01]  /*0390*/  LEA R13, R5.reuse, R2, 0x18 ;  /* 0x00000002050d7211 */ /* 0x040fe200078ec0ff */
[----:B------:R-:W0:Y:S01]  /*03a0*/  LDC.64 R14, c[0x0][0x3a0] ;  /* 0x0000e800ff0e7b82 */ /* 0x000e220000000a00 */
[----:B------:R-:W-:-:S03]  /*03b0*/  LEA R3, R5, R8, 0x18 ;  /* 0x0000000805037211 */ /* 0x000fc600078ec0ff */
[C---:B------:R-:W-:Y:S01]  /*03c0*/  IMAD R4, R0.reuse, 0x8, R13 ;  /* 0x0000000800047824 */ /* 0x040fe200078e020d */
[----:B------:R-:W-:-:S04]  /*03d0*/  LEA R12, R0, R3, 0x3 ;  /* 0x00000003000c7211 */ /* 0x000fc800078e18ff */
[----:B------:R-:W-:Y:S04]  /*03e0*/  LDS.64 R16, [R4] ;  /* 0x0000000004107984 */ /* 0x000fe80000000a00 */
[----:B------:R-:W1:Y:S01]  /*03f0*/  LDS.64 R2, [R12] ;  /* 0x000000000c027984 */ /* 0x000e620000000a00 */
[----:B------:R-:W-:Y:S06]  /*0400*/  BAR.SYNC.DEFER_BLOCKING 0x0 ;  /* 0x0000000000007b1d */ /* 0x000fec0000010000 */
[----:B------:R0:W2:Y:S01]  /*0410*/  LDS R13, [R10] ;  /* 0x000000000a0d7984 */ /* 0x0000a20000000800 */
[----:B-1----:R-:W-:Y:S01]  /*0420*/  FFMA R2, R2, R16, RZ ;  /* 0x0000001002027223 */ /* 0x002fe200000000ff */
[----:B------:R-:W-:-:S02]  /*0430*/  IADD3 R16, PT, PT, R8, 0xdc, RZ ;  /* 0x000000dc08107810 */ /* 0x000fc40007ffe0ff */
[----:B------:R-:W-:Y:S01]  /*0440*/  IADD3 R8, PT, PT, R8, 0x50, RZ ;  /* 0x0000005008087810 */ /* 0x000fe20007ffe0ff */
[----:B------:R-:W-:Y:S01]  /*0450*/  FFMA R2, R3, R17, R2 ;  /* 0x0000001103027223 */ /* 0x000fe20000000002 */
[C---:B------:R-:W-:Y:S02]  /*0460*/  LEA R16, R5.reuse, R16, 0x18 ;  /* 0x0000001005107211 */ /* 0x040fe400078ec0ff */
[----:B------:R-:W-:Y:S02]  /*0470*/  LEA R8, R5, R8, 0x18 ;  /* 0x0000000805087211 */ /* 0x000fe400078ec0ff */
[----:B------:R-:W-:Y:S01]  /*0480*/  LEA R3, R9, R16, 0x2 ;  /* 0x0000001009037211 */ /* 0x000fe200078e10ff */
[----:B------:R-:W-:Y:S01]  /*0490*/  IMAD R5, R0, 0x14, R16 ;  /* 0x0000001400057824 */ /* 0x000fe200078e0210 */
[C---:B------:R-:W-:Y:S01]  /*04a0*/  LEA R26, R11.reuse, R8, 0x2 ;  /* 0x000000080b1a7211 */ /* 0x040fe200078e10ff */
[----:B0-----:R-:W-:-:S04]  /*04b0*/  IMAD.WIDE.U32 R10, R11, 0x4, R14 ;  /* 0x000000040b0a7825 */ /* 0x001fc800078e000e */
[----:B------:R-:W-:Y:S02]  /*04c0*/  IMAD R9, R7, 0x2, R6 ;  /* 0x0000000207097824 */ /* 0x000fe400078e0206 */
[----:B--2---:R-:W-:Y:S01]  /*04d0*/  FMUL R2, R2, R13 ;  /* 0x0000000d02027220 */ /* 0x004fe20000400000 */
[----:B------:R-:W-:Y:S01]  /*04e0*/  LEA R13, R0, R8, 0x3 ;  /* 0x00000008000d7211 */ /* 0x000fe200078e18ff */
[----:B------:R-:W-:-:S03]  /*04f0*/  IMAD.WIDE R8, R9, 0x4, R14 ;  /* 0x0000000409087825 */ /* 0x000fc600078e020e */
[----:B------:R-:W-:Y:S01]  /*0500*/  STS [R3], R2 ;  /* 0x0000000203007388 */ /* 0x000fe20000000800 */
[----:B------:R-:W-:Y:S06]  /*0510*/  BAR.SYNC.DEFER_BLOCKING 0x0 ;  /* 0x0000000000007b1d */ /* 0x000fec0000010000 */
[----:B------:R-:W-:Y:S04]  /*0520*/  LDS R0, [R5] ;  /* 0x0000000005007984 */ /* 0x000fe80000000800 */
[----:B------:R-:W-:Y:S04]  /*0530*/  LDS R18, [R5+0x4] ;  /* 0x0000040005127984 */ /* 0x000fe80000000800 */
[----:B------:R-:W-:Y:S04]  /*0540*/  LDS R17, [R5+0x8] ;  /* 0x0000080005117984 */ /* 0x000fe80000000800 */
[----:B------:R-:W-:Y:S04]  /*0550*/  LDS R16, [R5+0xc] ;  /* 0x00000c0005107984 */ /* 0x000fe80000000800 */
[----:B------:R-:W-:Y:S04]  /*0560*/  LDS R19, [R5+0x10] ;  /* 0x0000100005137984 */ /* 0x000fe80000000800 */
[----:B------:R-:W0:Y:S04]  /*0570*/  LDS R27, [R26] ;  /* 0x000000001a1b7984 */ /* 0x000e280000000800 */
[----:B------:R-:W1:Y:S04]  /*0580*/  LDS R25, [R26+0x14] ;  /* 0x000014001a197984 */ /* 0x000e680000000800 */
[----:B------:R-:W2:Y:S04]  /*0590*/  LDS R20, [R26+0x28] ;  /* 0x000028001a147984 */ /* 0x000ea80000000800 */
[----:B------:R-:W-:Y:S04]  /*05a0*/  LDS R21, [R26+0x3c] ;  /* 0x00003c001a157984 */ /* 0x000fe80000000800 */
[----:B------:R-:W-:Y:S01]  /*05b0*/  LDS R22, [R26+0x50] ;  /* 0x000050001a167984 */ /* 0x000fe20000000800 */
[----:B------:R-:W-:Y:S06]  /*05c0*/  BAR.SYNC.DEFER_BLOCKING 0x0 ;  /* 0x0000000000007b1d */ /* 0x000fec0000010000 */
[----:B------:R-:W3:Y:S04]  /*05d0*/  LDG.E R23, desc[UR4][R10.64] ;  /* 0x000000040a177981 */ /* 0x000ee8000c1e1900 */
[----:B------:R-:W4:Y:S04]  /*05e0*/  LDG.E R24, desc[UR4][R10.64+0x8] ;  /* 0x000008040a187981 */ /* 0x000f28000c1e1900 */
[----:B------:R-:W-:Y:S01]  /*05f0*/  LDS.64 R2, [R12] ;  /* 0x000000000c027984 */ /* 0x000fe20000000a00 */
[----:B------:R-:W-:Y:S06]  /*0600*/  BAR.SYNC.DEFER_BLOCKING 0x0 ;  /* 0x0000000000007b1d */ /* 0x000fec0000010000 */
[----:B------:R-:W-:Y:S04]  /*0610*/  LDS.64 R4, [R4] ;  /* 0x0000000004047984 */ /* 0x000fe80000000a00 */
[----:B------:R-:W5:Y:S01]  /*0620*/  LDS.64 R14, [R13] ;  /* 0x000000000d0e7984 */ /* 0x000f620000000a00 */
[----:B------:R-:W-:Y:S06]  /*0630*/  BAR.SYNC.DEFER_BLOCKING 0x0 ;  /* 0x0000000000007b1d */ /* 0x000fec0000010000 */
[----:B------:R-:W4:Y:S01]  /*0640*/  LDG.E R28, desc[UR4][R8.64] ;  /* 0x00000004081c7981 */ /* 0x000f22000c1e1900 */
[----:B0-----:R-:W-:-:S04]  /*0650*/  FFMA R27, R0, R27, RZ ;  /* 0x0000001b001b7223 */ /* 0x001fc800000000ff */
[----:B-1----:R-:W-:-:S04]  /*0660*/  FFMA R18, R18, R25, R27 ;  /* 0x0000001912127223 */ /* 0x002fc8000000001b */
[----:B--2---:R-:W-:Y:S01]  /*0670*/  FFMA R17, R17, R20, R18 ;  /* 0x0000001411117223 */ /* 0x004fe20000000012 */
[----:B-----5:R-:W-:-:S03]  /*0680*/  FFMA R14, R4, R14, RZ ;  /* 0x0000000e040e7223 */ /* 0x020fc600000000ff */
[----:B------:R-:W-:Y:S01]  /*0690*/  FFMA R16, R16, R21, R17 ;  /* 0x0000001510107223 */ /* 0x000fe20000000011 */
[----:B------:R-:W-:-:S03]  /*06a0*/  FFMA R5, R5, R15, R14 ;  /* 0x0000000f05057223 */ /* 0x000fc6000000000e */
[----:B------:R-:W-:-:S04]  /*06b0*/  FFMA R16, R19, R22, R16 ;  /* 0x0000001613107223 */ /* 0x000fc80000000010 */
[----:B------:R-:W-:Y:S01]  /*06c0*/  FADD R4, RZ, R16 ;  /* 0x00000010ff047221 */ /* 0x000fe20000000000 */
[----:B---3--:R-:W-:-:S04]  /*06d0*/  FFMA R23, R2, R23, RZ ;  /* 0x0000001702177223 */ /* 0x008fc800000000ff */
[----:B----4-:R-:W-:-:S04]  /*06e0*/  FFMA R3, R24, R3, R23 ;  /* 0x0000000318037223 */ /* 0x010fc80000000017 */
[----:B------:R-:W-:Y:S01]  /*06f0*/  FADD R17, RZ, R3 ;  /* 0x00000003ff117221 */ /* 0x000fe20000000000 */
[----:B------:R-:W-:-:S05]  /*0700*/  FADD R5, R5, R28 ;  /* 0x0000001c05057221 */ /* 0x000fca0000000000 */
[----:B------:R1:W-:Y:S02]  /*0710*/  STG.E desc[UR4][R8.64], R5 ;  /* 0x0000000508007986 */ /* 0x0003e4000c101904 */
.L_x_2:
[----:B------:R-:W-:Y:S05]  /*0720*/  @P0 EXIT ;  /* 0x000000000000094d */ /* 0x000fea0003800000 */
[----:B0-----:R-:W0:Y:S01]  /*0730*/  LDC.64 R2, c[0x0][0x398] ;  /* 0x0000e600ff027b82 */ /* 0x001e220000000a00 */
[----:B------:R-:W-:Y:S01]  /*0740*/  LEA R7, R7, R6, 0x1 ;  /* 0x0000000607077211 */ /* 0x000fe200078e08ff */
[----:B------:R-:W-:-:S04]  /*0750*/  FADD R17, R17, R4 ;  /* 0x0000000411117221 */ /* 0x000fc80000000000 */
[----:B0-----:R-:W-:-:S05]  /*0760*/  IMAD.WIDE R2, R7, 0x4, R2 ;  /* 0x0000000407027825 */ /* 0x001fca00078e0202 */
[----:B------:R-:W-:Y:S01]  /*0770*/  STG.E desc[UR4][R2.64], R17 ;  /* 0x0000001102007986 */ /* 0x000fe2000c101904 */
[----:B------:R-:W-:Y:S05]  /*0780*/  EXIT ;  /* 0x000000000000794d */ /* 0x000fea0003800000 */
.L_x_3:
[----:B------:R-:W-:-:S00]  /*0790*/  BRA `(.L_x_3) ;  /* 0xfffffffc00fc7947 */ /* 0x000fc0000383ffff */
[----:B------:R-:W-:-:S00]  /*07a0*/  NOP ;  /* 0x0000000000007918 */ /* 0x000fc00000000000 */
        /* <DEDUP_REMOVED lines=13> */
.L_x_4:


//--------------------- .nv.shared._Z10LA_forwardPfS_S_S_S_ --------------------------
	.section	.nv.shared._Z10LA_forwardPfS_S_S_S_,"aw",@nobits
	.sectionflags	@""
	.align	4
.nv.shared._Z10LA_forwardPfS_S_S_S_:
	.zero		1344


//--------------------- .nv.shared.reserved.0     --------------------------
	.section	.nv.shared.reserved.0,"aw",@nobits
	.weak		__nv_reservedSMEM_offset_0_alias
	.size		__nv_reservedSMEM_offset_0_alias, 0, 64
	.other		__nv_reservedSMEM_offset_0_alias,@"STO_CUDA_RESERVED_SHARED STV_DEFAULT"
__nv_reservedSMEM_offset_0_alias:
	.zero		0
	.zero		64


//--------------------- .nv.constant0._Z10LA_forwardPfS_S_S_S_ --------------------------
	.section	.nv.constant0._Z10LA_forwardPfS_S_S_S_,"a",@progbits
	.sectionflags	@""
	.align	4
.nv.constant0._Z10LA_forwardPfS_S_S_S_:
	.zero		936


//--------------------- SYMBOLS --------------------------

	.type		.nv.reservedSmem.offset0,@object
	.size		.nv.reservedSmem.offset0,0x4
	.type		.nv.reservedSmem.cap,@object
	.size		.nv.reservedSmem.cap,0x4
